	.headerflags	@"EF_CUDA_TEXMODE_UNIFIED EF_CUDA_64BIT_ADDRESS EF_CUDA_ACCELERATORS EF_CUDA_SM90 EF_CUDA_VIRTUAL_SM(EF_CUDA_SM90)"
	.elftype	@"ET_EXEC"


//--------------------- .nv.info                  --------------------------
	.section	.nv.info,"",@"SHT_CUDA_INFO"
	.align	4


	//----- nvinfo : EIATTR_REGCOUNT
	.align		4
        /*0000*/ 	.byte	0x04, 0x2f
        /*0002*/ 	.short	(.L_3 - .L_2)
	.align		4
.L_2:
        /*0004*/ 	.word	index@(triton_poi_fused__native_batch_norm_legit_no_training_add_relu_24)
        /*0008*/ 	.word	0x00000014


	//----- nvinfo : EIATTR_MIN_STACK_SIZE
	.align		4
.L_3:
        /*000c*/ 	.byte	0x04, 0x12
        /*000e*/ 	.short	(.L_5 - .L_4)
	.align		4
.L_4:
        /*0010*/ 	.word	index@(triton_poi_fused__native_batch_norm_legit_no_training_add_relu_24)
        /*0014*/ 	.word	0x00000000


	//----- nvinfo : EIATTR_FRAME_SIZE
	.align		4
.L_5:
        /*0018*/ 	.byte	0x04, 0x11
        /*001a*/ 	.short	(.L_7 - .L_6)
	.align		4
.L_6:
        /*001c*/ 	.word	index@(triton_poi_fused__native_batch_norm_legit_no_training_add_relu_24)
        /*0020*/ 	.word	0x00000000


	//----- nvinfo : EIATTR_MIN_STACK_SIZE
	.align		4
.L_7:
        /*0024*/ 	.byte	0x04, 0x12
        /*0026*/ 	.short	(.L_9 - .L_8)
	.align		4
.L_8:
        /*0028*/ 	.word	index@(triton_poi_fused__native_batch_norm_legit_no_training_add_relu_24)
        /*002c*/ 	.word	0x00000000
.L_9:


//--------------------- .nv.info.triton_poi_fused__native_batch_norm_legit_no_training_add_relu_24 --------------------------
	.section	.nv.info.triton_poi_fused__native_batch_norm_legit_no_training_add_relu_24,"",@"SHT_CUDA_INFO"
	.sectionflags	@""
	.align	4


	//----- nvinfo : EIATTR_CUDA_API_VERSION
	.align		4
        /*0000*/ 	.byte	0x04, 0x37
        /*0002*/ 	.short	(.L_11 - .L_10)
.L_10:
        /*0004*/ 	.word	0x0000007c


	//----- nvinfo : EIATTR_KPARAM_INFO
	.align		4
.L_11:
        /*0008*/ 	.byte	0x04, 0x17
        /*000a*/ 	.short	(.L_13 - .L_12)
.L_12:
        /*000c*/ 	.word	0x00000000
        /*0010*/ 	.short	0x0007
        /*0012*/ 	.short	0x0038
        /*0014*/ 	.byte	0x00, 0xf0, 0x11, 0x00


	//----- nvinfo : EIATTR_KPARAM_INFO
	.align		4
.L_13:
        /*0018*/ 	.byte	0x04, 0x17
        /*001a*/ 	.short	(.L_15 - .L_14)
.L_14:
        /*001c*/ 	.word	0x00000000
        /*0020*/ 	.short	0x0006
        /*0022*/ 	.short	0x0030
        /*0024*/ 	.byte	0x00, 0xf4, 0x21, 0x00


	//----- nvinfo : EIATTR_KPARAM_INFO
	.align		4
.L_15:
        /*0028*/ 	.byte	0x04, 0x17
        /*002a*/ 	.short	(.L_17 - .L_16)
.L_16:
        /*002c*/ 	.word	0x00000000
        /*0030*/ 	.short	0x0005
        /*0032*/ 	.short	0x0028
        /*0034*/ 	.byte	0x00, 0xf4, 0x21, 0x00


	//----- nvinfo : EIATTR_KPARAM_INFO
	.align		4
.L_17:
        /*0038*/ 	.byte	0x04, 0x17
        /*003a*/ 	.short	(.L_19 - .L_18)
.L_18:
        /*003c*/ 	.word	0x00000000
        /*0040*/ 	.short	0x0004
        /*0042*/ 	.short	0x0020
        /*0044*/ 	.byte	0x00, 0xf4, 0x21, 0x00


	//----- nvinfo : EIATTR_KPARAM_INFO
	.align		4
.L_19:
        /*0048*/ 	.byte	0x04, 0x17
        /*004a*/ 	.short	(.L_21 - .L_20)
.L_20:
        /*004c*/ 	.word	0x00000000
        /*0050*/ 	.short	0x0003
        /*0052*/ 	.short	0x0018
        /*0054*/ 	.byte	0x00, 0xf4, 0x21, 0x00


	//----- nvinfo : EIATTR_KPARAM_INFO
	.align		4
.L_21:
        /*0058*/ 	.byte	0x04, 0x17
        /*005a*/ 	.short	(.L_23 - .L_22)
.L_22:
        /*005c*/ 	.word	0x00000000
        /*0060*/ 	.short	0x0002
        /*0062*/ 	.short	0x0010
        /*0064*/ 	.byte	0x00, 0xf4, 0x21, 0x00


	//----- nvinfo : EIATTR_KPARAM_INFO
	.align		4
.L_23:
        /*0068*/ 	.byte	0x04, 0x17
        /*006a*/ 	.short	(.L_25 - .L_24)
.L_24:
        /*006c*/ 	.word	0x00000000
        /*0070*/ 	.short	0x0001
        /*0072*/ 	.short	0x0008
        /*0074*/ 	.byte	0x00, 0xf4, 0x21, 0x00


	//----- nvinfo : EIATTR_KPARAM_INFO
	.align		4
.L_25:
        /*0078*/ 	.byte	0x04, 0x17
        /*007a*/ 	.short	(.L_27 - .L_26)
.L_26:
        /*007c*/ 	.word	0x00000000
        /*0080*/ 	.short	0x0000
        /*0082*/ 	.short	0x0000
        /*0084*/ 	.byte	0x00, 0xf4, 0x21, 0x00


	//----- nvinfo : EIATTR_SPARSE_MMA_MASK
	.align		4
.L_27:
        /*0088*/ 	.byte	0x03, 0x50
        /*008a*/ 	.short	0x0000


	//----- nvinfo : EIATTR_MAXREG_COUNT
	.align		4
        /*008c*/ 	.byte	0x03, 0x1b
        /*008e*/ 	.short	0x00ff


	//----- nvinfo : EIATTR_EXIT_INSTR_OFFSETS
	.align		4
        /*0090*/ 	.byte	0x04, 0x1c
        /*0092*/ 	.short	(.L_29 - .L_28)


	//   ....[0]....
.L_28:
        /*0094*/ 	.word	0x000003a0


	//----- nvinfo : EIATTR_REQNTID
	.align		4
.L_29:
        /*0098*/ 	.byte	0x04, 0x10
        /*009a*/ 	.short	(.L_31 - .L_30)
.L_30:
        /*009c*/ 	.word	0x00000080
        /*00a0*/ 	.word	0x00000001
        /*00a4*/ 	.word	0x00000001


	//----- nvinfo : EIATTR_CBANK_PARAM_SIZE
	.align		4
.L_31:
        /*00a8*/ 	.byte	0x03, 0x19
        /*00aa*/ 	.short	0x003c


	//----- nvinfo : EIATTR_PARAM_CBANK
	.align		4
        /*00ac*/ 	.byte	0x04, 0x0a
        /*00ae*/ 	.short	(.L_33 - .L_32)
	.align		4
.L_32:
        /*00b0*/ 	.word	index@(.nv.constant0.triton_poi_fused__native_batch_norm_legit_no_training_add_relu_24)
        /*00b4*/ 	.short	0x0210
        /*00b6*/ 	.short	0x003c


	//----- nvinfo : EIATTR_SW_WAR
	.align		4
.L_33:
        /*00b8*/ 	.byte	0x04, 0x36
        /*00ba*/ 	.short	(.L_35 - .L_34)
.L_34:
        /*00bc*/ 	.word	0x00000008
.L_35:


//--------------------- .nv.callgraph             --------------------------
	.section	.nv.callgraph,"",@"SHT_CUDA_CALLGRAPH"
	.align	4
	.sectionentsize	8
	.align		4
        /*0000*/ 	.word	0x00000000
	.align		4
        /*0004*/ 	.word	0xffffffff
	.align		4
        /*0008*/ 	.word	0x00000000
	.align		4
        /*000c*/ 	.word	0xfffffffe
	.align		4
        /*0010*/ 	.word	0x00000000
	.align		4
        /*0014*/ 	.word	0xfffffffd
	.align		4
        /*0018*/ 	.word	0x00000000
	.align		4
        /*001c*/ 	.word	0xfffffffc


//--------------------- .nv.constant4             --------------------------
	.section	.nv.constant4,"a",@progbits
	.align	8
	.align		8
.nv.constant4:
        /*0000*/ 	.dword	_$_str
	.align		8
        /*0008*/ 	.dword	_$_str_$_2


//--------------------- .text.triton_poi_fused__native_batch_norm_legit_no_training_add_relu_24 --------------------------
	.section	.text.triton_poi_fused__native_batch_norm_legit_no_training_add_relu_24,"ax",@progbits
	.align	128
        .global         triton_poi_fused__native_batch_norm_legit_no_training_add_relu_24
        .type           triton_poi_fused__native_batch_norm_legit_no_training_add_relu_24,@function
        .size           triton_poi_fused__native_batch_norm_legit_no_training_add_relu_24,(.L_x_1 - triton_poi_fused__native_batch_norm_legit_no_training_add_relu_24)
        .other          triton_poi_fused__native_batch_norm_legit_no_training_add_relu_24,@"STO_CUDA_ENTRY STV_DEFAULT"
triton_poi_fused__native_batch_norm_legit_no_training_add_relu_24:
.text.triton_poi_fused__native_batch_norm_legit_no_training_add_relu_24:
[----:B------:R-:W-:Y:S01]  /*0000*/  LDC R1, c[0x0][0x28] ;  /* 0x00000a00ff017b82 */ /* 0x000fe20000000800 */
[----:B------:R-:W1:Y:S07]  /*0010*/  S2R R0, SR_TID.X ;  /* 0x0000000000007919 */ /* 0x000e6e0000002100 */
[----:B------:R-:W2:Y:S01]  /*0020*/  LDC.64 R10, c[0x0][0x220] ;  /* 0x00008800ff0a7b82 */ /* 0x000ea20000000a00 */
[----:B------:R-:W-:Y:S01]  /*0030*/  ULDC.64 UR4, c[0x0][0x208] ;  /* 0x0000820000047ab9 */ /* 0x000fe20000000a00 */
[----:B------:R-:W3:Y:S06]  /*0040*/  S2R R5, SR_CTAID.X ;  /* 0x0000000000057919 */ /* 0x000eec0000002500 */
[----:B------:R-:W4:Y:S08]  /*0050*/  LDC.64 R6, c[0x0][0x210] ;  /* 0x00008400ff067b82 */ /* 0x000f300000000a00 */
[----:B------:R-:W5:Y:S08]  /*0060*/  LDC.64 R8, c[0x0][0x218] ;  /* 0x00008600ff087b82 */ /* 0x000f700000000a00 */
[----:B------:R-:W5:Y:S01]  /*0070*/  LDC.64 R12, c[0x0][0x228] ;  /* 0x00008a00ff0c7b82 */ /* 0x000f620000000a00 */
[----:B-1----:R-:W-:-:S07]  /*0080*/  SHF.L.U32 R0, R0, 0x1, RZ ;  /* 0x0000000100007819 */ /* 0x002fce00000006ff */
[----:B------:R-:W1:Y:S01]  /*0090*/  LDC.64 R14, c[0x0][0x230] ;  /* 0x00008c00ff0e7b82 */ /* 0x000e620000000a00 */
[----:B---3--:R-:W-:Y:S02]  /*00a0*/  SHF.R.S32.HI R3, RZ, 0x17, R5 ;  /* 0x00000017ff037819 */ /* 0x008fe40000011405 */
[----:B------:R-:W-:Y:S02]  /*00b0*/  LOP3.LUT R0, R0, 0xfe, RZ, 0xc0, !PT ;  /* 0x000000fe00007812 */ /* 0x000fe400078ec0ff */
[----:B------:R-:W-:Y:S02]  /*00c0*/  SGXT R3, R3, 0x1 ;  /* 0x000000010303781a */ /* 0x000fe40000000200 */
[----:B------:R-:W-:-:S04]  /*00d0*/  LEA R0, R5, R0, 0x8 ;  /* 0x0000000005007211 */ /* 0x000fc800078e40ff */
[----:B------:R-:W-:-:S04]  /*00e0*/  LEA.HI R3, R3, R0, RZ, 0x8 ;  /* 0x0000000003037211 */ /* 0x000fc800078f40ff */
[----:B------:R-:W-:-:S04]  /*00f0*/  SHF.R.S32.HI R3, RZ, 0x8, R3 ;  /* 0x00000008ff037819 */ /* 0x000fc80000011403 */
[----:B------:R-:W-:-:S04]  /*0100*/  LEA.HI R2, R3, R3, RZ, 0x6 ;  /* 0x0000000303027211 */ /* 0x000fc800078f30ff */
[----:B------:R-:W-:-:S04]  /*0110*/  LOP3.LUT R2, R2, 0xffffffc0, RZ, 0xc0, !PT ;  /* 0xffffffc002027812 */ /* 0x000fc800078ec0ff */
[----:B------:R-:W-:Y:S02]  /*0120*/  IADD3 R17, R3, -R2, RZ ;  /* 0x8000000203117210 */ /* 0x000fe40007ffe0ff */
[----:B------:R-:W3:Y:S03]  /*0130*/  LDC.64 R2, c[0x0][0x238] ;  /* 0x00008e00ff027b82 */ /* 0x000ee60000000a00 */
[----:B--2---:R-:W-:-:S05]  /*0140*/  IMAD.WIDE R10, R17, 0x4, R10 ;  /* 0x00000004110a7825 */ /* 0x004fca00078e020a */
[----:B------:R1:W2:Y:S01]  /*0150*/  LDG.E.EL R4, desc[UR4][R10.64] ;  /* 0x000000040a047981 */ /* 0x0002a2000c2e1900 */
[----:B----4-:R-:W-:-:S04]  /*0160*/  IMAD.WIDE R6, R0, 0x4, R6 ;  /* 0x0000000400067825 */ /* 0x010fc800078e0206 */
[C---:B-----5:R-:W-:Y:S02]  /*0170*/  IMAD.WIDE R8, R17.reuse, 0x4, R8 ;  /* 0x0000000411087825 */ /* 0x060fe400078e0208 */
[----:B------:R-:W4:Y:S02]  /*0180*/  LDG.E.64 R6, desc[UR4][R6.64] ;  /* 0x0000000406067981 */ /* 0x000f24000c1e1b00 */
[C---:B0-----:R-:W-:Y:S02]  /*0190*/  IMAD.WIDE R12, R17.reuse, 0x4, R12 ;  /* 0x00000004110c7825 */ /* 0x041fe400078e020c */
[----:B------:R0:W4:Y:S02]  /*01a0*/  LDG.E.EL R5, desc[UR4][R8.64] ;  /* 0x0000000408057981 */ /* 0x000124000c2e1900 */
[----:B-1----:R-:W-:Y:S02]  /*01b0*/  IMAD.WIDE R10, R17, 0x4, R14 ;  /* 0x00000004110a7825 */ /* 0x002fe400078e020e */
[----:B------:R1:W5:Y:S02]  /*01c0*/  LDG.E.EL R12, desc[UR4][R12.64] ;  /* 0x000000040c0c7981 */ /* 0x000364000c2e1900 */
[----:B---3--:R-:W-:-:S02]  /*01d0*/  IMAD.WIDE R2, R0, 0x4, R2 ;  /* 0x0000000400027825 */ /* 0x008fc400078e0202 */
[----:B------:R-:W5:Y:S01]  /*01e0*/  LDG.E.EL R11, desc[UR4][R10.64] ;  /* 0x000000040a0b7981 */ /* 0x000f62000c2e1900 */
[----:B0-----:R-:W0:Y:S03]  /*01f0*/  LDC.64 R8, c[0x0][0x240] ;  /* 0x00009000ff087b82 */ /* 0x001e260000000a00 */
[----:B------:R-:W3:Y:S01]  /*0200*/  LDG.E.64 R2, desc[UR4][R2.64] ;  /* 0x0000000402027981 */ /* 0x000ee2000c1e1b00 */
[----:B-1----:R-:W-:Y:S01]  /*0210*/  HFMA2.MMA R13, -RZ, RZ, 1.625, 0 ;  /* 0x3e800000ff0d7435 */ /* 0x002fe200000001ff */
[----:B0-----:R-:W-:-:S04]  /*0220*/  IMAD.WIDE R8, R0, 0x4, R8 ;  /* 0x0000000400087825 */ /* 0x001fc800078e0208 */
[----:B--2---:R-:W-:-:S04]  /*0230*/  FADD R4, R4, 9.9999997473787516356e-06 ;  /* 0x3727c5ac04047421 */ /* 0x004fc80000000000 */
[----:B------:R-:W0:Y:S02]  /*0240*/  MUFU.SQRT R14, R4 ;  /* 0x00000004000e7308 */ /* 0x000e240000002000 */
[C---:B0-----:R-:W-:Y:S02]  /*0250*/  FSETP.GT.AND P0, PT, R14.reuse, 8.50705917302346158658e+37, PT ;  /* 0x7e8000000e00780b */ /* 0x041fe40003f04000 */
[----:B------:R-:W-:-:S11]  /*0260*/  FSETP.GEU.AND P1, PT, R14, 1.175494350822287508e-38, PT ;  /* 0x008000000e00780b */ /* 0x000fd60003f2e000 */
[----:B------:R-:W-:-:S04]  /*0270*/  @P0 FMUL R14, R14, 0.25 ;  /* 0x3e8000000e0e0820 */ /* 0x000fc80000400000 */
[----:B------:R-:W-:-:S06]  /*0280*/  @!P1 FMUL R14, R14, 16777216 ;  /* 0x4b8000000e0e9820 */ /* 0x000fcc0000400000 */
[----:B------:R-:W0:Y:S01]  /*0290*/  MUFU.RCP R14, R14 ;  /* 0x0000000e000e7308 */ /* 0x000e220000001000 */
[----:B------:R-:W-:Y:S01]  /*02a0*/  FSEL R13, R13, 1, P0 ;  /* 0x3f8000000d0d7808 */ /* 0x000fe20000000000 */
[----:B----4-:R-:W-:-:S04]  /*02b0*/  FADD R7, R7, -R5 ;  /* 0x8000000507077221 */ /* 0x010fc80000000000 */
[----:B------:R-:W-:Y:S01]  /*02c0*/  @!P1 FMUL R13, R13, 16777216 ;  /* 0x4b8000000d0d9820 */ /* 0x000fe20000400000 */
[----:B------:R-:W-:-:S03]  /*02d0*/  FADD R6, R6, -R5 ;  /* 0x8000000506067221 */ /* 0x000fc60000000000 */
[----:B0-----:R-:W-:-:S04]  /*02e0*/  FMUL R13, R14, R13 ;  /* 0x0000000d0e0d7220 */ /* 0x001fc80000400000 */
[-C--:B------:R-:W-:Y:S01]  /*02f0*/  FMUL R7, R7, R13.reuse ;  /* 0x0000000d07077220 */ /* 0x080fe20000400000 */
[----:B------:R-:W-:-:S03]  /*0300*/  FMUL R6, R6, R13 ;  /* 0x0000000d06067220 */ /* 0x000fc60000400000 */
[C-C-:B-----5:R-:W-:Y:S01]  /*0310*/  FFMA R4, R12.reuse, R7, R11.reuse ;  /* 0x000000070c047223 */ /* 0x160fe2000000000b */
[----:B------:R-:W-:-:S04]  /*0320*/  FFMA R11, R12, R6, R11 ;  /* 0x000000060c0b7223 */ /* 0x000fc8000000000b */
[----:B---3--:R-:W-:Y:S01]  /*0330*/  FSETP.GEU.AND P1, PT, R4, -R3, PT ;  /* 0x800000030400720b */ /* 0x008fe20003f2e000 */
[----:B------:R-:W-:Y:S01]  /*0340*/  FADD R4, R3, R4 ;  /* 0x0000000403047221 */ /* 0x000fe20000000000 */
[----:B------:R-:W-:Y:S01]  /*0350*/  FADD R3, R2, R11 ;  /* 0x0000000b02037221 */ /* 0x000fe20000000000 */
[----:B------:R-:W-:-:S03]  /*0360*/  FSETP.GEU.AND P0, PT, R11, -R2, PT ;  /* 0x800000020b00720b */ /* 0x000fc60003f0e000 */
[----:B------:R-:W-:Y:S02]  /*0370*/  FSEL R5, R4, RZ, P1 ;  /* 0x000000ff04057208 */ /* 0x000fe40000800000 */
[----:B------:R-:W-:-:S05]  /*0380*/  FSEL R4, R3, RZ, P0 ;  /* 0x000000ff03047208 */ /* 0x000fca0000000000 */
[----:B------:R-:W-:Y:S01]  /*0390*/  STG.E.64 desc[UR4][R8.64], R4 ;  /* 0x0000000408007986 */ /* 0x000fe2000c101b04 */
[----:B------:R-:W-:Y:S05]  /*03a0*/  EXIT ;  /* 0x000000000000794d */ /* 0x000fea0003800000 */
.L_x_0:
[----:B------:R-:W-:-:S00]  /*03b0*/  BRA `(.L_x_0) ;  /* 0xfffffffc00fc7947 */ /* 0x000fc0000383ffff */
[----:B------:R-:W-:-:S00]  /*03c0*/  NOP ;  /* 0x0000000000007918 */ /* 0x000fc00000000000 */
        /* <DEDUP_REMOVED lines=11> */
.L_x_1:


//--------------------- .nv.global.init           --------------------------
	.section	.nv.global.init,"aw",@progbits
.nv.global.init:
	.type		_$_str,@object
	.size		_$_str,(_$_str_$_2 - _$_str)
_$_str:
        /*0000*/ 	.byte	0x5f, 0x5f, 0x43, 0x55, 0x44, 0x41, 0x5f, 0x46, 0x54, 0x5a, 0x00
	.type		_$_str_$_2,@object
	.size		_$_str_$_2,(.L_1 - _$_str_$_2)
_$_str_$_2:
        /*000b*/ 	.byte	0x5f, 0x5f, 0x43, 0x55, 0x44, 0x41, 0x5f, 0x50, 0x52, 0x45, 0x43, 0x5f, 0x53, 0x51, 0x52, 0x54
        /*001b*/ 	.byte	0x00
.L_1:


//--------------------- .nv.constant0.triton_poi_fused__native_batch_norm_legit_no_training_add_relu_24 --------------------------
	.section	.nv.constant0.triton_poi_fused__native_batch_norm_legit_no_training_add_relu_24,"a",@progbits
	.sectionflags	@""
	.align	4
.nv.constant0.triton_poi_fused__native_batch_norm_legit_no_training_add_relu_24:
	.zero		588
